	.headerflags	@"EF_CUDA_TEXMODE_UNIFIED EF_CUDA_64BIT_ADDRESS EF_CUDA_ACCELERATORS EF_CUDA_SM90 EF_CUDA_VIRTUAL_SM(EF_CUDA_SM90)"
	.elftype	@"ET_EXEC"


//--------------------- .nv.info                  --------------------------
	.section	.nv.info,"",@"SHT_CUDA_INFO"
	.align	4


	//----- nvinfo : EIATTR_REGCOUNT
	.align		4
        /*0000*/ 	.byte	0x04, 0x2f
        /*0002*/ 	.short	(.L_1 - .L_0)
	.align		4
.L_0:
        /*0004*/ 	.word	index@(triton_poi_fused_convolution_relu_47)
        /*0008*/ 	.word	0x0000000c


	//----- nvinfo : EIATTR_MIN_STACK_SIZE
	.align		4
.L_1:
        /*000c*/ 	.byte	0x04, 0x12
        /*000e*/ 	.short	(.L_3 - .L_2)
	.align		4
.L_2:
        /*0010*/ 	.word	index@(triton_poi_fused_convolution_relu_47)
        /*0014*/ 	.word	0x00000000


	//----- nvinfo : EIATTR_FRAME_SIZE
	.align		4
.L_3:
        /*0018*/ 	.byte	0x04, 0x11
        /*001a*/ 	.short	(.L_5 - .L_4)
	.align		4
.L_4:
        /*001c*/ 	.word	index@(triton_poi_fused_convolution_relu_47)
        /*0020*/ 	.word	0x00000000


	//----- nvinfo : EIATTR_MIN_STACK_SIZE
	.align		4
.L_5:
        /*0024*/ 	.byte	0x04, 0x12
        /*0026*/ 	.short	(.L_7 - .L_6)
	.align		4
.L_6:
        /*0028*/ 	.word	index@(triton_poi_fused_convolution_relu_47)
        /*002c*/ 	.word	0x00000000
.L_7:


//--------------------- .nv.info.triton_poi_fused_convolution_relu_47 --------------------------
	.section	.nv.info.triton_poi_fused_convolution_relu_47,"",@"SHT_CUDA_INFO"
	.sectionflags	@""
	.align	4


	//----- nvinfo : EIATTR_CUDA_API_VERSION
	.align		4
        /*0000*/ 	.byte	0x04, 0x37
        /*0002*/ 	.short	(.L_9 - .L_8)
.L_8:
        /*0004*/ 	.word	0x0000007c


	//----- nvinfo : EIATTR_KPARAM_INFO
	.align		4
.L_9:
        /*0008*/ 	.byte	0x04, 0x17
        /*000a*/ 	.short	(.L_11 - .L_10)
.L_10:
        /*000c*/ 	.word	0x00000000
        /*0010*/ 	.short	0x0002
        /*0012*/ 	.short	0x0010
        /*0014*/ 	.byte	0x00, 0xf0, 0x11, 0x00


	//----- nvinfo : EIATTR_KPARAM_INFO
	.align		4
.L_11:
        /*0018*/ 	.byte	0x04, 0x17
        /*001a*/ 	.short	(.L_13 - .L_12)
.L_12:
        /*001c*/ 	.word	0x00000000
        /*0020*/ 	.short	0x0001
        /*0022*/ 	.short	0x0008
        /*0024*/ 	.byte	0x00, 0xf4, 0x21, 0x00


	//----- nvinfo : EIATTR_KPARAM_INFO
	.align		4
.L_13:
        /*0028*/ 	.byte	0x04, 0x17
        /*002a*/ 	.short	(.L_15 - .L_14)
.L_14:
        /*002c*/ 	.word	0x00000000
        /*0030*/ 	.short	0x0000
        /*0032*/ 	.short	0x0000
        /*0034*/ 	.byte	0x00, 0xf4, 0x21, 0x00


	//----- nvinfo : EIATTR_SPARSE_MMA_MASK
	.align		4
.L_15:
        /*0038*/ 	.byte	0x03, 0x50
        /*003a*/ 	.short	0x0000


	//----- nvinfo : EIATTR_MAXREG_COUNT
	.align		4
        /*003c*/ 	.byte	0x03, 0x1b
        /*003e*/ 	.short	0x00ff


	//----- nvinfo : EIATTR_EXIT_INSTR_OFFSETS
	.align		4
        /*0040*/ 	.byte	0x04, 0x1c
        /*0042*/ 	.short	(.L_17 - .L_16)


	//   ....[0]....
.L_16:
        /*0044*/ 	.word	0x00000160


	//   ....[1]....
        /*0048*/ 	.word	0x00000180


	//----- nvinfo : EIATTR_REQNTID
	.align		4
.L_17:
        /*004c*/ 	.byte	0x04, 0x10
        /*004e*/ 	.short	(.L_19 - .L_18)
.L_18:
        /*0050*/ 	.word	0x00000080
        /*0054*/ 	.word	0x00000001
        /*0058*/ 	.word	0x00000001


	//----- nvinfo : EIATTR_CBANK_PARAM_SIZE
	.align		4
.L_19:
        /*005c*/ 	.byte	0x03, 0x19
        /*005e*/ 	.short	0x0014


	//----- nvinfo : EIATTR_PARAM_CBANK
	.align		4
        /*0060*/ 	.byte	0x04, 0x0a
        /*0062*/ 	.short	(.L_21 - .L_20)
	.align		4
.L_20:
        /*0064*/ 	.word	index@(.nv.constant0.triton_poi_fused_convolution_relu_47)
        /*0068*/ 	.short	0x0210
        /*006a*/ 	.short	0x0014


	//----- nvinfo : EIATTR_SW_WAR
	.align		4
.L_21:
        /*006c*/ 	.byte	0x04, 0x36
        /*006e*/ 	.short	(.L_23 - .L_22)
.L_22:
        /*0070*/ 	.word	0x00000008
.L_23:


//--------------------- .nv.callgraph             --------------------------
	.section	.nv.callgraph,"",@"SHT_CUDA_CALLGRAPH"
	.align	4
	.sectionentsize	8
	.align		4
        /*0000*/ 	.word	0x00000000
	.align		4
        /*0004*/ 	.word	0xffffffff
	.align		4
        /*0008*/ 	.word	0x00000000
	.align		4
        /*000c*/ 	.word	0xfffffffe
	.align		4
        /*0010*/ 	.word	0x00000000
	.align		4
        /*0014*/ 	.word	0xfffffffd
	.align		4
        /*0018*/ 	.word	0x00000000
	.align		4
        /*001c*/ 	.word	0xfffffffc


//--------------------- .text.triton_poi_fused_convolution_relu_47 --------------------------
	.section	.text.triton_poi_fused_convolution_relu_47,"ax",@progbits
	.align	128
        .global         triton_poi_fused_convolution_relu_47
        .type           triton_poi_fused_convolution_relu_47,@function
        .size           triton_poi_fused_convolution_relu_47,(.L_x_1 - triton_poi_fused_convolution_relu_47)
        .other          triton_poi_fused_convolution_relu_47,@"STO_CUDA_ENTRY STV_DEFAULT"
triton_poi_fused_convolution_relu_47:
.text.triton_poi_fused_convolution_relu_47:
[----:B------:R-:W0:Y:S02]  /*0000*/  LDC R1, c[0x0][0x28] ;  /* 0x00000a00ff017b82 */ /* 0x000e240000000800 */
[----:B------:R-:W1:Y:S01]  /*0010*/  S2R R0, SR_TID.X ;  /* 0x0000000000007919 */ /* 0x000e620000002100 */
[----:B------:R-:W2:Y:S01]  /*0020*/  LDC.64 R2, c[0x0][0x210] ;  /* 0x00008400ff027b82 */ /* 0x000ea20000000a00 */
[----:B------:R-:W-:Y:S01]  /*0030*/  ULDC.64 UR4, c[0x0][0x208] ;  /* 0x0000820000047ab9 */ /* 0x000fe20000000a00 */
[----:B------:R-:W3:Y:S06]  /*0040*/  S2R R7, SR_CTAID.X ;  /* 0x0000000000077919 */ /* 0x000eec0000002500 */
[----:B------:R-:W4:Y:S01]  /*0050*/  LDC.64 R4, c[0x0][0x218] ;  /* 0x00008600ff047b82 */ /* 0x000f220000000a00 */
[----:B-1----:R-:W-:-:S05]  /*0060*/  LOP3.LUT R0, R0, 0x7f, RZ, 0xc0, !PT ;  /* 0x0000007f00007812 */ /* 0x002fca00078ec0ff */
[----:B---3--:R-:W-:-:S04]  /*0070*/  IMAD R7, R7, 0x80, R0 ;  /* 0x0000008007077824 */ /* 0x008fc800078e0200 */
[C---:B------:R-:W-:Y:S01]  /*0080*/  IMAD.HI R0, R7.reuse, 0x38e38e39, RZ ;  /* 0x38e38e3907007827 */ /* 0x040fe200078e02ff */
[----:B------:R-:W-:-:S03]  /*0090*/  ISETP.GE.AND P1, PT, R7, 0x120, PT ;  /* 0x000001200700780c */ /* 0x000fc60003f26270 */
[----:B--2---:R-:W-:Y:S01]  /*00a0*/  IMAD.WIDE R2, R7, 0x4, R2 ;  /* 0x0000000407027825 */ /* 0x004fe200078e0202 */
[----:B------:R-:W-:-:S04]  /*00b0*/  SHF.R.U32.HI R9, RZ, 0x1f, R0 ;  /* 0x0000001fff097819 */ /* 0x000fc80000011600 */
[----:B------:R-:W-:-:S05]  /*00c0*/  LEA.HI.SX32 R0, R0, R9, 0x1c ;  /* 0x0000000900007211 */ /* 0x000fca00078fe2ff */
[----:B------:R-:W-:Y:S01]  /*00d0*/  IMAD R9, R0, -0x48, R7 ;  /* 0xffffffb800097824 */ /* 0x000fe200078e0207 */
[----:B------:R-:W-:Y:S01]  /*00e0*/  HFMA2.MMA R0, -RZ, RZ, 0, 0 ;  /* 0x00000000ff007435 */ /* 0x000fe200000001ff */
[----:B------:R-:W-:Y:S02]  /*00f0*/  IMAD.MOV.U32 R7, RZ, RZ, RZ ;  /* 0x000000ffff077224 */ /* 0x000fe400078e00ff */
[----:B----4-:R-:W-:-:S05]  /*0100*/  IMAD.WIDE R4, R9, 0x4, R4 ;  /* 0x0000000409047825 */ /* 0x010fca00078e0204 */
[----:B------:R-:W2:Y:S04]  /*0110*/  @!P1 LDG.E.EL R7, desc[UR4][R4.64] ;  /* 0x0000000404079981 */ /* 0x000ea8000c2e1900 */
[----:B------:R-:W2:Y:S02]  /*0120*/  @!P1 LDG.E R0, desc[UR4][R2.64] ;  /* 0x0000000402009981 */ /* 0x000ea4000c1e1900 */
[----:B--2---:R-:W-:Y:S01]  /*0130*/  FADD R6, R7, R0 ;  /* 0x0000000007067221 */ /* 0x004fe20000000000 */
[----:B------:R-:W-:-:S04]  /*0140*/  FSETP.GEU.AND P0, PT, R0, -R7, PT ;  /* 0x800000070000720b */ /* 0x000fc80003f0e000 */
[----:B------:R-:W-:Y:S01]  /*0150*/  FSEL R7, R6, RZ, P0 ;  /* 0x000000ff06077208 */ /* 0x000fe20000000000 */
[----:B------:R-:W-:Y:S08]  /*0160*/  @P1 EXIT ;  /* 0x000000000000194d */ /* 0x000ff00003800000 */
[----:B------:R-:W-:Y:S01]  /*0170*/  STG.E desc[UR4][R2.64], R7 ;  /* 0x0000000702007986 */ /* 0x000fe2000c101904 */
[----:B------:R-:W-:Y:S05]  /*0180*/  EXIT ;  /* 0x000000000000794d */ /* 0x000fea0003800000 */
.L_x_0:
[----:B------:R-:W-:-:S00]  /*0190*/  BRA `(.L_x_0) ;  /* 0xfffffffc00fc7947 */ /* 0x000fc0000383ffff */
[----:B------:R-:W-:-:S00]  /*01a0*/  NOP ;  /* 0x0000000000007918 */ /* 0x000fc00000000000 */
        /* <DEDUP_REMOVED lines=13> */
.L_x_1:


//--------------------- .nv.constant0.triton_poi_fused_convolution_relu_47 --------------------------
	.section	.nv.constant0.triton_poi_fused_convolution_relu_47,"a",@progbits
	.sectionflags	@""
	.align	4
.nv.constant0.triton_poi_fused_convolution_relu_47:
	.zero		548
